//
// Generated by NVIDIA NVVM Compiler
//
// Compiler Build ID: CL-36424714
// Cuda compilation tools, release 13.0, V13.0.88
// Based on NVVM 20.0.0
//

.version 9.0
.target sm_100
.address_size 64

	// .globl	_Z21double_recursion_scanPiS_

.visible .entry _Z21double_recursion_scanPiS_(
	.param .u64 .ptr .align 1 _Z21double_recursion_scanPiS__param_0,
	.param .u64 .ptr .align 1 _Z21double_recursion_scanPiS__param_1
)
{
	.reg .pred 	%p<14>;
	.reg .b32 	%r<70>;
	.reg .b64 	%rd<157>;

	ld.param.u64 	%rd27, [_Z21double_recursion_scanPiS__param_0];
	ld.param.u64 	%rd28, [_Z21double_recursion_scanPiS__param_1];
	cvta.to.global.u64 	%rd1, %rd28;
	cvta.to.global.u64 	%rd134, %rd27;
	mov.u32 	%r2, %ctaid.x;
	mov.u32 	%r3, %ntid.x;
	mov.u32 	%r4, %tid.x;
	mad.lo.s32 	%r1, %r2, %r3, %r4;
	bar.sync 	0;
	setp.gt.s32 	%p1, %r1, 0;
	@%p1 bra 	$L__BB0_2;
	mul.wide.s32 	%rd34, %r1, 4;
	add.s64 	%rd35, %rd134, %rd34;
	ld.global.u32 	%r9, [%rd35];
	add.s64 	%rd36, %rd1, %rd34;
	st.global.u32 	[%rd36], %r9;
	mov.u64 	%rd136, %rd1;
	bra.uni 	$L__BB0_3;
$L__BB0_2:
	mul.wide.u32 	%rd29, %r1, 4;
	add.s64 	%rd30, %rd134, %rd29;
	ld.global.u32 	%r5, [%rd30];
	add.s32 	%r6, %r1, -1;
	mul.wide.u32 	%rd31, %r6, 4;
	add.s64 	%rd32, %rd134, %rd31;
	ld.global.u32 	%r7, [%rd32];
	add.s32 	%r8, %r7, %r5;
	add.s64 	%rd33, %rd1, %rd29;
	st.global.u32 	[%rd33], %r8;
	mov.u64 	%rd136, %rd134;
	mov.u64 	%rd134, %rd1;
$L__BB0_3:
	bar.sync 	0;
	setp.lt.s32 	%p2, %r1, 2;
	@%p2 bra 	$L__BB0_5;
	mul.wide.u32 	%rd37, %r1, 4;
	add.s64 	%rd38, %rd134, %rd37;
	ld.global.u32 	%r10, [%rd38];
	add.s32 	%r11, %r1, -2;
	mul.wide.u32 	%rd39, %r11, 4;
	add.s64 	%rd40, %rd134, %rd39;
	ld.global.u32 	%r12, [%rd40];
	add.s32 	%r13, %r12, %r10;
	add.s64 	%rd41, %rd136, %rd37;
	st.global.u32 	[%rd41], %r13;
	mov.u64 	%rd138, %rd134;
	bra.uni 	$L__BB0_6;
$L__BB0_5:
	mul.wide.s32 	%rd42, %r1, 4;
	add.s64 	%rd43, %rd134, %rd42;
	ld.global.u32 	%r14, [%rd43];
	add.s64 	%rd44, %rd136, %rd42;
	st.global.u32 	[%rd44], %r14;
	mov.u64 	%rd138, %rd136;
	mov.u64 	%rd136, %rd134;
$L__BB0_6:
	bar.sync 	0;
	setp.lt.s32 	%p3, %r1, 4;
	@%p3 bra 	$L__BB0_8;
	mul.wide.u32 	%rd45, %r1, 4;
	add.s64 	%rd46, %rd136, %rd45;
	ld.global.u32 	%r15, [%rd46];
	add.s32 	%r16, %r1, -4;
	mul.wide.u32 	%rd47, %r16, 4;
	add.s64 	%rd48, %rd136, %rd47;
	ld.global.u32 	%r17, [%rd48];
	add.s32 	%r18, %r17, %r15;
	add.s64 	%rd49, %rd138, %rd45;
	st.global.u32 	[%rd49], %r18;
	mov.u64 	%rd140, %rd136;
	bra.uni 	$L__BB0_9;
$L__BB0_8:
	mul.wide.s32 	%rd50, %r1, 4;
	add.s64 	%rd51, %rd136, %rd50;
	ld.global.u32 	%r19, [%rd51];
	add.s64 	%rd52, %rd138, %rd50;
	st.global.u32 	[%rd52], %r19;
	mov.u64 	%rd140, %rd138;
	mov.u64 	%rd138, %rd136;
$L__BB0_9:
	bar.sync 	0;
	setp.lt.s32 	%p4, %r1, 8;
	@%p4 bra 	$L__BB0_11;
	mul.wide.u32 	%rd53, %r1, 4;
	add.s64 	%rd54, %rd138, %rd53;
	ld.global.u32 	%r20, [%rd54];
	add.s32 	%r21, %r1, -8;
	mul.wide.u32 	%rd55, %r21, 4;
	add.s64 	%rd56, %rd138, %rd55;
	ld.global.u32 	%r22, [%rd56];
	add.s32 	%r23, %r22, %r20;
	add.s64 	%rd57, %rd140, %rd53;
	st.global.u32 	[%rd57], %r23;
	mov.u64 	%rd142, %rd138;
	bra.uni 	$L__BB0_12;
$L__BB0_11:
	mul.wide.s32 	%rd58, %r1, 4;
	add.s64 	%rd59, %rd138, %rd58;
	ld.global.u32 	%r24, [%rd59];
	add.s64 	%rd60, %rd140, %rd58;
	st.global.u32 	[%rd60], %r24;
	mov.u64 	%rd142, %rd140;
	mov.u64 	%rd140, %rd138;
$L__BB0_12:
	bar.sync 	0;
	setp.lt.s32 	%p5, %r1, 16;
	@%p5 bra 	$L__BB0_14;
	mul.wide.u32 	%rd61, %r1, 4;
	add.s64 	%rd62, %rd140, %rd61;
	ld.global.u32 	%r25, [%rd62];
	add.s32 	%r26, %r1, -16;
	mul.wide.u32 	%rd63, %r26, 4;
	add.s64 	%rd64, %rd140, %rd63;
	ld.global.u32 	%r27, [%rd64];
	add.s32 	%r28, %r27, %r25;
	add.s64 	%rd65, %rd142, %rd61;
	st.global.u32 	[%rd65], %r28;
	mov.u64 	%rd144, %rd140;
	bra.uni 	$L__BB0_15;
$L__BB0_14:
	mul.wide.s32 	%rd66, %r1, 4;
	add.s64 	%rd67, %rd140, %rd66;
	ld.global.u32 	%r29, [%rd67];
	add.s64 	%rd68, %rd142, %rd66;
	st.global.u32 	[%rd68], %r29;
	mov.u64 	%rd144, %rd142;
	mov.u64 	%rd142, %rd140;
$L__BB0_15:
	bar.sync 	0;
	setp.lt.s32 	%p6, %r1, 32;
	@%p6 bra 	$L__BB0_17;
	mul.wide.u32 	%rd69, %r1, 4;
	add.s64 	%rd70, %rd142, %rd69;
	ld.global.u32 	%r30, [%rd70];
	add.s32 	%r31, %r1, -32;
	mul.wide.u32 	%rd71, %r31, 4;
	add.s64 	%rd72, %rd142, %rd71;
	ld.global.u32 	%r32, [%rd72];
	add.s32 	%r33, %r32, %r30;
	add.s64 	%rd73, %rd144, %rd69;
	st.global.u32 	[%rd73], %r33;
	mov.u64 	%rd146, %rd142;
	bra.uni 	$L__BB0_18;
$L__BB0_17:
	mul.wide.s32 	%rd74, %r1, 4;
	add.s64 	%rd75, %rd142, %rd74;
	ld.global.u32 	%r34, [%rd75];
	add.s64 	%rd76, %rd144, %rd74;
	st.global.u32 	[%rd76], %r34;
	mov.u64 	%rd146, %rd144;
	mov.u64 	%rd144, %rd142;
$L__BB0_18:
	bar.sync 	0;
	setp.lt.s32 	%p7, %r1, 64;
	@%p7 bra 	$L__BB0_20;
	mul.wide.u32 	%rd77, %r1, 4;
	add.s64 	%rd78, %rd144, %rd77;
	ld.global.u32 	%r35, [%rd78];
	add.s32 	%r36, %r1, -64;
	mul.wide.u32 	%rd79, %r36, 4;
	add.s64 	%rd80, %rd144, %rd79;
	ld.global.u32 	%r37, [%rd80];
	add.s32 	%r38, %r37, %r35;
	add.s64 	%rd81, %rd146, %rd77;
	st.global.u32 	[%rd81], %r38;
	mov.u64 	%rd148, %rd144;
	bra.uni 	$L__BB0_21;
$L__BB0_20:
	mul.wide.s32 	%rd82, %r1, 4;
	add.s64 	%rd83, %rd144, %rd82;
	ld.global.u32 	%r39, [%rd83];
	add.s64 	%rd84, %rd146, %rd82;
	st.global.u32 	[%rd84], %r39;
	mov.u64 	%rd148, %rd146;
	mov.u64 	%rd146, %rd144;
$L__BB0_21:
	bar.sync 	0;
	setp.lt.s32 	%p8, %r1, 128;
	@%p8 bra 	$L__BB0_23;
	mul.wide.u32 	%rd85, %r1, 4;
	add.s64 	%rd86, %rd146, %rd85;
	ld.global.u32 	%r40, [%rd86];
	add.s32 	%r41, %r1, -128;
	mul.wide.u32 	%rd87, %r41, 4;
	add.s64 	%rd88, %rd146, %rd87;
	ld.global.u32 	%r42, [%rd88];
	add.s32 	%r43, %r42, %r40;
	add.s64 	%rd89, %rd148, %rd85;
	st.global.u32 	[%rd89], %r43;
	mov.u64 	%rd150, %rd146;
	bra.uni 	$L__BB0_24;
$L__BB0_23:
	mul.wide.s32 	%rd90, %r1, 4;
	add.s64 	%rd91, %rd146, %rd90;
	ld.global.u32 	%r44, [%rd91];
	add.s64 	%rd92, %rd148, %rd90;
	st.global.u32 	[%rd92], %r44;
	mov.u64 	%rd150, %rd148;
	mov.u64 	%rd148, %rd146;
$L__BB0_24:
	bar.sync 	0;
	setp.lt.s32 	%p9, %r1, 256;
	@%p9 bra 	$L__BB0_26;
	mul.wide.u32 	%rd93, %r1, 4;
	add.s64 	%rd94, %rd148, %rd93;
	ld.global.u32 	%r45, [%rd94];
	add.s32 	%r46, %r1, -256;
	mul.wide.u32 	%rd95, %r46, 4;
	add.s64 	%rd96, %rd148, %rd95;
	ld.global.u32 	%r47, [%rd96];
	add.s32 	%r48, %r47, %r45;
	add.s64 	%rd97, %rd150, %rd93;
	st.global.u32 	[%rd97], %r48;
	mov.u64 	%rd152, %rd148;
	bra.uni 	$L__BB0_27;
$L__BB0_26:
	mul.wide.s32 	%rd98, %r1, 4;
	add.s64 	%rd99, %rd148, %rd98;
	ld.global.u32 	%r49, [%rd99];
	add.s64 	%rd100, %rd150, %rd98;
	st.global.u32 	[%rd100], %r49;
	mov.u64 	%rd152, %rd150;
	mov.u64 	%rd150, %rd148;
$L__BB0_27:
	bar.sync 	0;
	setp.lt.s32 	%p10, %r1, 512;
	@%p10 bra 	$L__BB0_29;
	mul.wide.u32 	%rd101, %r1, 4;
	add.s64 	%rd102, %rd150, %rd101;
	ld.global.u32 	%r50, [%rd102];
	add.s32 	%r51, %r1, -512;
	mul.wide.u32 	%rd103, %r51, 4;
	add.s64 	%rd104, %rd150, %rd103;
	ld.global.u32 	%r52, [%rd104];
	add.s32 	%r53, %r52, %r50;
	add.s64 	%rd105, %rd152, %rd101;
	st.global.u32 	[%rd105], %r53;
	mov.u64 	%rd154, %rd150;
	bra.uni 	$L__BB0_30;
$L__BB0_29:
	mul.wide.s32 	%rd106, %r1, 4;
	add.s64 	%rd107, %rd150, %rd106;
	ld.global.u32 	%r54, [%rd107];
	add.s64 	%rd108, %rd152, %rd106;
	st.global.u32 	[%rd108], %r54;
	mov.u64 	%rd154, %rd152;
	mov.u64 	%rd152, %rd150;
$L__BB0_30:
	bar.sync 	0;
	setp.lt.s32 	%p11, %r1, 1024;
	@%p11 bra 	$L__BB0_32;
	mul.wide.u32 	%rd109, %r1, 4;
	add.s64 	%rd110, %rd152, %rd109;
	ld.global.u32 	%r55, [%rd110];
	add.s32 	%r56, %r1, -1024;
	mul.wide.u32 	%rd111, %r56, 4;
	add.s64 	%rd112, %rd152, %rd111;
	ld.global.u32 	%r57, [%rd112];
	add.s32 	%r58, %r57, %r55;
	add.s64 	%rd113, %rd154, %rd109;
	st.global.u32 	[%rd113], %r58;
	mov.u64 	%rd156, %rd152;
	bra.uni 	$L__BB0_33;
$L__BB0_32:
	mul.wide.s32 	%rd114, %r1, 4;
	add.s64 	%rd115, %rd152, %rd114;
	ld.global.u32 	%r59, [%rd115];
	add.s64 	%rd116, %rd154, %rd114;
	st.global.u32 	[%rd116], %r59;
	mov.u64 	%rd156, %rd154;
	mov.u64 	%rd154, %rd152;
$L__BB0_33:
	bar.sync 	0;
	setp.lt.s32 	%p12, %r1, 2048;
	@%p12 bra 	$L__BB0_35;
	mul.wide.u32 	%rd117, %r1, 4;
	add.s64 	%rd118, %rd154, %rd117;
	ld.global.u32 	%r60, [%rd118];
	add.s32 	%r61, %r1, -2048;
	mul.wide.u32 	%rd119, %r61, 4;
	add.s64 	%rd120, %rd154, %rd119;
	ld.global.u32 	%r62, [%rd120];
	add.s32 	%r63, %r62, %r60;
	add.s64 	%rd121, %rd156, %rd117;
	st.global.u32 	[%rd121], %r63;
	mov.u64 	%rd155, %rd154;
	bra.uni 	$L__BB0_36;
$L__BB0_35:
	mul.wide.s32 	%rd122, %r1, 4;
	add.s64 	%rd123, %rd154, %rd122;
	ld.global.u32 	%r64, [%rd123];
	add.s64 	%rd124, %rd156, %rd122;
	st.global.u32 	[%rd124], %r64;
	mov.u64 	%rd155, %rd156;
	mov.u64 	%rd156, %rd154;
$L__BB0_36:
	bar.sync 	0;
	setp.lt.s32 	%p13, %r1, 4096;
	@%p13 bra 	$L__BB0_38;
	mul.wide.u32 	%rd125, %r1, 4;
	add.s64 	%rd126, %rd156, %rd125;
	ld.global.u32 	%r65, [%rd126];
	add.s32 	%r66, %r1, -4096;
	mul.wide.u32 	%rd127, %r66, 4;
	add.s64 	%rd128, %rd156, %rd127;
	ld.global.u32 	%r67, [%rd128];
	add.s32 	%r68, %r67, %r65;
	add.s64 	%rd129, %rd155, %rd125;
	st.global.u32 	[%rd129], %r68;
	bra.uni 	$L__BB0_39;
$L__BB0_38:
	mul.wide.s32 	%rd130, %r1, 4;
	add.s64 	%rd131, %rd156, %rd130;
	ld.global.u32 	%r69, [%rd131];
	add.s64 	%rd132, %rd155, %rd130;
	st.global.u32 	[%rd132], %r69;
$L__BB0_39:
	ret;

}


// ===== COMPILED SASS (sm_100) =====

	.target	sm_100

	.elftype	@"ET_EXEC"


//--------------------- .note.nv.tkinfo           --------------------------
	.section	.note.nv.tkinfo,"",@"SHT_NOTE"
	.sectionflags	@"SHF_NOTE_NV_TKINFO"
	.tkinfo
        /*0018*/ 	.word	0x00000002
        /*0030*/ 	.string	""
        /*0030*/ 	.string	"ptxas"
        /*0030*/ 	.string	"Cuda compilation tools, release 13.0, V13.0.88"
        /*0030*/ 	.string	"Build cuda_13.0.r13.0/compiler.36424714_0"
        /*0030*/ 	.string	"-arch sm_100 -m 64 "



//--------------------- .note.nv.cuinfo           --------------------------
	.section	.note.nv.cuinfo,"",@"SHT_NOTE"
	.sectionflags	@"SHF_NOTE_NV_CUINFO"
        /*0018*/ 	.short	0x0002
        /*001a*/ 	.short	0x0064
        /*001c*/ 	.short	0x0082
	.zero		2


//--------------------- .nv.info                  --------------------------
	.section	.nv.info,"",@"SHT_CUDA_INFO"
	.align	4


	//----- nvinfo : EIATTR_REGCOUNT
	.align		4
        /*0000*/ 	.byte	0x04, 0x2f
        /*0002*/ 	.short	(.L_1 - .L_0)
	.align		4
.L_0:
        /*0004*/ 	.word	index@(_Z21double_recursion_scanPiS_)
        /*0008*/ 	.word	0x0000001a


	//----- nvinfo : EIATTR_FRAME_SIZE
	.align		4
.L_1:
        /*000c*/ 	.byte	0x04, 0x11
        /*000e*/ 	.short	(.L_3 - .L_2)
	.align		4
.L_2:
        /*0010*/ 	.word	index@(_Z21double_recursion_scanPiS_)
        /*0014*/ 	.word	0x00000000


	//----- nvinfo : EIATTR_MIN_STACK_SIZE
	.align		4
.L_3:
        /*0018*/ 	.byte	0x04, 0x12
        /*001a*/ 	.short	(.L_5 - .L_4)
	.align		4
.L_4:
        /*001c*/ 	.word	index@(_Z21double_recursion_scanPiS_)
        /*0020*/ 	.word	0x00000000
.L_5:


//--------------------- .nv.compat                --------------------------
	.section	.nv.compat,"",@"SHT_CUDA_COMPAT_INFO"
	.align	4
        /*0000*/ 	.byte	0x02, 0x09, 0x00, 0x00, 0x02, 0x02, 0x01, 0x00, 0x02, 0x05, 0x05, 0x00, 0x03, 0x07, 0x01, 0x01
        /*0010*/ 	.byte	0x02, 0x03, 0x00, 0x00, 0x02, 0x06, 0x01, 0x00, 0x04, 0x0b, 0x08, 0x00, 0x09, 0x00, 0x00, 0x00
        /*0020*/ 	.byte	0x00, 0x00, 0x00, 0x00


//--------------------- .nv.info._Z21double_recursion_scanPiS_ --------------------------
	.section	.nv.info._Z21double_recursion_scanPiS_,"",@"SHT_CUDA_INFO"
	.sectionflags	@""
	.align	4


	//----- nvinfo : EIATTR_CUDA_API_VERSION
	.align		4
        /*0000*/ 	.byte	0x04, 0x37
        /*0002*/ 	.short	(.L_7 - .L_6)
.L_6:
        /*0004*/ 	.word	0x00000082


	//----- nvinfo : EIATTR_KPARAM_INFO
	.align		4
.L_7:
        /*0008*/ 	.byte	0x04, 0x17
        /*000a*/ 	.short	(.L_9 - .L_8)
.L_8:
        /*000c*/ 	.word	0x00000000
        /*0010*/ 	.short	0x0001
        /*0012*/ 	.short	0x0008
        /*0014*/ 	.byte	0x00, 0xf5, 0x21, 0x00


	//----- nvinfo : EIATTR_KPARAM_INFO
	.align		4
.L_9:
        /*0018*/ 	.byte	0x04, 0x17
        /*001a*/ 	.short	(.L_11 - .L_10)
.L_10:
        /*001c*/ 	.word	0x00000000
        /*0020*/ 	.short	0x0000
        /*0022*/ 	.short	0x0000
        /*0024*/ 	.byte	0x00, 0xf5, 0x21, 0x00


	//----- nvinfo : EIATTR_SPARSE_MMA_MASK
	.align		4
.L_11:
        /*0028*/ 	.byte	0x03, 0x50
        /*002a*/ 	.short	0x0000


	//----- nvinfo : EIATTR_MAXREG_COUNT
	.align		4
        /*002c*/ 	.byte	0x03, 0x1b
        /*002e*/ 	.short	0x00ff


	//----- nvinfo : EIATTR_NUM_BARRIERS
	.align		4
        /*0030*/ 	.byte	0x02, 0x4c
        /*0032*/ 	.byte	0x01
	.zero		1


	//----- nvinfo : EIATTR_MERCURY_ISA_VERSION
	.align		4
        /*0034*/ 	.byte	0x03, 0x5f
        /*0036*/ 	.short	0x0101


	//----- nvinfo : EIATTR_VRC_CTA_INIT_COUNT
	.align		4
        /*0038*/ 	.byte	0x02, 0x4a
	.zero		1
	.zero		1


	//----- nvinfo : EIATTR_EXIT_INSTR_OFFSETS
	.align		4
        /*003c*/ 	.byte	0x04, 0x1c
        /*003e*/ 	.short	(.L_13 - .L_12)


	//   ....[0]....
.L_12:
        /*0040*/ 	.word	0x00001050


	//   ....[1]....
        /*0044*/ 	.word	0x000010a0


	//----- nvinfo : EIATTR_CBANK_PARAM_SIZE
	.align		4
.L_13:
        /*0048*/ 	.byte	0x03, 0x19
        /*004a*/ 	.short	0x0010


	//----- nvinfo : EIATTR_PARAM_CBANK
	.align		4
        /*004c*/ 	.byte	0x04, 0x0a
        /*004e*/ 	.short	(.L_15 - .L_14)
	.align		4
.L_14:
        /*0050*/ 	.word	index@(.nv.constant0._Z21double_recursion_scanPiS_)
        /*0054*/ 	.short	0x0380
        /*0056*/ 	.short	0x0010


	//----- nvinfo : EIATTR_SW_WAR
	.align		4
.L_15:
        /*0058*/ 	.byte	0x04, 0x36
        /*005a*/ 	.short	(.L_17 - .L_16)
.L_16:
        /*005c*/ 	.word	0x00000008
.L_17:


//--------------------- .nv.callgraph             --------------------------
	.section	.nv.callgraph,"",@"SHT_CUDA_CALLGRAPH"
	.align	4
	.sectionentsize	8
	.align		4
        /*0000*/ 	.word	0x00000000
	.align		4
        /*0004*/ 	.word	0xffffffff
	.align		4
        /*0008*/ 	.word	0x00000000
	.align		4
        /*000c*/ 	.word	0xfffffffe
	.align		4
        /*0010*/ 	.word	0x00000000
	.align		4
        /*0014*/ 	.word	0xfffffffd
	.align		4
        /*0018*/ 	.word	0x00000000
	.align		4
        /*001c*/ 	.word	0xfffffffc


//--------------------- .text._Z21double_recursion_scanPiS_ --------------------------
	.section	.text._Z21double_recursion_scanPiS_,"ax",@progbits
	.align	128
        .global         _Z21double_recursion_scanPiS_
        .type           _Z21double_recursion_scanPiS_,@function
        .size           _Z21double_recursion_scanPiS_,(.L_x_1 - _Z21double_recursion_scanPiS_)
        .other          _Z21double_recursion_scanPiS_,@"STO_CUDA_ENTRY STV_DEFAULT"
_Z21double_recursion_scanPiS_:
.text._Z21double_recursion_scanPiS_:
[----:B------:R-:W-:Y:S01]  /*0000*/  LDC R1, c[0x0][0x37c] ;  /* 0x0000df00ff017b82 */ /* 0x000fe20000000800 */
[----:B------:R-:W0:Y:S07]  /*0010*/  S2R R3, SR_TID.X ;  /* 0x0000000000037919 */ /* 0x000e2e0000002100 */
[----:B------:R-:W0:Y:S01]  /*0020*/  S2UR UR4, SR_CTAID.X ;  /* 0x00000000000479c3 */ /* 0x000e220000002500 */
[----:B------:R-:W1:Y:S07]  /*0030*/  LDCU.64 UR6, c[0x0][0x380] ;  /* 0x00007000ff0677ac */ /* 0x000e6e0008000a00 */
[----:B------:R-:W0:Y:S08]  /*0040*/  LDC R0, c[0x0][0x360] ;  /* 0x0000d800ff007b82 */ /* 0x000e300000000800 */
[----:B------:R-:W2:Y:S08]  /*0050*/  LDC.64 R8, c[0x0][0x380] ;  /* 0x0000e000ff087b82 */ /* 0x000eb00000000a00 */
[----:B------:R-:W3:Y:S01]  /*0060*/  LDC.64 R10, c[0x0][0x388] ;  /* 0x0000e200ff0a7b82 */ /* 0x000ee20000000a00 */
[----:B0-----:R-:W-:Y:S01]  /*0070*/  IMAD R0, R0, UR4, R3 ;  /* 0x0000000400007c24 */ /* 0x001fe2000f8e0203 */
[----:B------:R-:W0:Y:S06]  /*0080*/  LDCU.64 UR4, c[0x0][0x358] ;  /* 0x00006b00ff0477ac */ /* 0x000e2c0008000a00 */
[----:B------:R-:W-:Y:S01]  /*0090*/  BAR.SYNC.DEFER_BLOCKING 0x0 ;  /* 0x0000000000007b1d */ /* 0x000fe20000010000 */
[----:B------:R-:W-:-:S13]  /*00a0*/  ISETP.GT.AND P0, PT, R0, RZ, PT ;  /* 0x000000ff0000720c */ /* 0x000fda0003f04270 */
[----:B--2---:R-:W-:-:S06]  /*00b0*/  @!P0 IMAD.WIDE R2, R0, 0x4, R8 ;  /* 0x0000000400028825 */ /* 0x004fcc00078e0208 */
[----:B0-----:R-:W2:Y:S01]  /*00c0*/  @!P0 LDG.E R3, desc[UR4][R2.64] ;  /* 0x0000000402038981 */ /* 0x001ea2000c1e1900 */
[C---:B------:R-:W-:Y:S01]  /*00d0*/  @P0 IADD3 R13, PT, PT, R0.reuse, -0x1, RZ ;  /* 0xffffffff000d0810 */ /* 0x040fe20007ffe0ff */
[----:B------:R-:W-:-:S04]  /*00e0*/  @P0 IMAD.WIDE.U32 R6, R0, 0x4, R8 ;  /* 0x0000000400060825 */ /* 0x000fc800078e0008 */
[----:B---3--:R-:W-:-:S04]  /*00f0*/  @!P0 IMAD.WIDE R4, R0, 0x4, R10 ;  /* 0x0000000400048825 */ /* 0x008fc800078e020a */
[----:B------:R-:W-:Y:S01]  /*0100*/  @P0 IMAD.WIDE.U32 R8, R13, 0x4, R8 ;  /* 0x000000040d080825 */ /* 0x000fe200078e0008 */
[----:B--2---:R0:W-:Y:S04]  /*0110*/  @!P0 STG.E desc[UR4][R4.64], R3 ;  /* 0x0000000304008986 */ /* 0x0041e8000c101904 */
[----:B------:R-:W2:Y:S04]  /*0120*/  @P0 LDG.E R6, desc[UR4][R6.64] ;  /* 0x0000000406060981 */ /* 0x000ea8000c1e1900 */
[----:B------:R-:W2:Y:S01]  /*0130*/  @P0 LDG.E R9, desc[UR4][R8.64] ;  /* 0x0000000408090981 */ /* 0x000ea2000c1e1900 */
[----:B-1----:R-:W-:-:S02]  /*0140*/  MOV R12, UR6 ;  /* 0x00000006000c7c02 */ /* 0x002fc40008000f00 */
[----:B------:R-:W-:Y:S01]  /*0150*/  MOV R15, UR7 ;  /* 0x00000007000f7c02 */ /* 0x000fe20008000f00 */
[C---:B------:R-:W-:Y:S01]  /*0160*/  @P0 IMAD.WIDE.U32 R2, R0.reuse, 0x4, R10 ;  /* 0x0000000400020825 */ /* 0x040fe200078e000a */
[C---:B------:R-:W-:Y:S02]  /*0170*/  ISETP.GE.AND P1, PT, R0.reuse, 0x2, PT ;  /* 0x000000020000780c */ /* 0x040fe40003f26270 */
[----:B------:R-:W0:Y:S08]  /*0180*/  @P0 LDC R12, c[0x0][0x388] ;  /* 0x0000e200ff0c0b82 */ /* 0x000e300000000800 */
[----:B------:R-:W1:Y:S03]  /*0190*/  @P0 LDC R15, c[0x0][0x38c] ;  /* 0x0000e300ff0f0b82 */ /* 0x000e660000000800 */
[----:B------:R-:W-:Y:S01]  /*01a0*/  @P1 VIADD R13, R0, 0xfffffffe ;  /* 0xfffffffe000d1836 */ /* 0x000fe20000000000 */
[----:B0-----:R-:W-:-:S02]  /*01b0*/  MOV R4, R12 ;  /* 0x0000000c00047202 */ /* 0x001fc40000000f00 */
[----:B-1----:R-:W-:-:S03]  /*01c0*/  MOV R5, R15 ;  /* 0x0000000f00057202 */ /* 0x002fc60000000f00 */
[----:B------:R-:W-:Y:S01]  /*01d0*/  @P1 IMAD.WIDE.U32 R10, R13, 0x4, R4 ;  /* 0x000000040d0a1825 */ /* 0x000fe200078e0004 */
[----:B--2---:R-:W-:-:S03]  /*01e0*/  @P0 IADD3 R17, PT, PT, R6, R9, RZ ;  /* 0x0000000906110210 */ /* 0x004fc60007ffe0ff */
[C-C-:B------:R-:W-:Y:S02]  /*01f0*/  @P1 IMAD.WIDE.U32 R8, R0.reuse, 0x4, R4.reuse ;  /* 0x0000000400081825 */ /* 0x140fe400078e0004 */
[----:B------:R0:W-:Y:S01]  /*0200*/  @P0 STG.E desc[UR4][R2.64], R17 ;  /* 0x0000001102000986 */ /* 0x0001e2000c101904 */
[----:B------:R-:W-:Y:S06]  /*0210*/  BAR.SYNC.DEFER_BLOCKING 0x0 ;  /* 0x0000000000007b1d */ /* 0x000fec0000010000 */
[----:B------:R-:W2:Y:S04]  /*0220*/  @P1 LDG.E R11, desc[UR4][R10.64] ;  /* 0x000000040a0b1981 */ /* 0x000ea8000c1e1900 */
[----:B------:R-:W2:Y:S01]  /*0230*/  @P1 LDG.E R8, desc[UR4][R8.64] ;  /* 0x0000000408081981 */ /* 0x000ea2000c1e1900 */
[----:B------:R-:W1:Y:S01]  /*0240*/  @!P0 LDC.64 R6, c[0x0][0x388] ;  /* 0x0000e200ff068b82 */ /* 0x000e620000000a00 */
[----:B------:R-:W-:-:S07]  /*0250*/  @!P1 IMAD.WIDE R14, R0, 0x4, R4 ;  /* 0x00000004000e9825 */ /* 0x000fce00078e0204 */
[----:B------:R-:W1:Y:S02]  /*0260*/  @P0 LDC.64 R6, c[0x0][0x380] ;  /* 0x0000e000ff060b82 */ /* 0x000e640000000a00 */
[----:B-1----:R-:W-:-:S04]  /*0270*/  @P1 IMAD.WIDE.U32 R12, R0, 0x4, R6 ;  /* 0x00000004000c1825 */ /* 0x002fc800078e0006 */
[----:B--2---:R-:W-:-:S05]  /*0280*/  @P1 IMAD.IADD R19, R8, 0x1, R11 ;  /* 0x0000000108131824 */ /* 0x004fca00078e020b */
[----:B------:R1:W-:Y:S04]  /*0290*/  @P1 STG.E desc[UR4][R12.64], R19 ;  /* 0x000000130c001986 */ /* 0x0003e8000c101904 */
[----:B------:R-:W2:Y:S01]  /*02a0*/  @!P1 LDG.E R21, desc[UR4][R14.64] ;  /* 0x000000040e159981 */ /* 0x000ea2000c1e1900 */
[C---:B------:R-:W-:Y:S01]  /*02b0*/  @!P1 IMAD.WIDE R8, R0.reuse, 0x4, R6 ;  /* 0x0000000400089825 */ /* 0x040fe200078e0206 */
[----:B------:R-:W-:Y:S02]  /*02c0*/  ISETP.GE.AND P0, PT, R0, 0x4, PT ;  /* 0x000000040000780c */ /* 0x000fe40003f06270 */
[----:B0-----:R-:W-:Y:S01]  /*02d0*/  @P1 MOV R2, R4 ;  /* 0x0000000400021202 */ /* 0x001fe20000000f00 */
[----:B------:R-:W-:Y:S01]  /*02e0*/  @!P1 IMAD.MOV.U32 R2, RZ, RZ, R6 ;  /* 0x000000ffff029224 */ /* 0x000fe200078e0006 */
[----:B------:R-:W-:-:S02]  /*02f0*/  @P1 MOV R3, R5 ;  /* 0x0000000500031202 */ /* 0x000fc40000000f00 */
[----:B------:R-:W-:Y:S02]  /*0300*/  @!P1 MOV R3, R7 ;  /* 0x0000000700039202 */ /* 0x000fe40000000f00 */
[----:B------:R-:W-:Y:S02]  /*0310*/  @!P1 MOV R6, R4 ;  /* 0x0000000400069202 */ /* 0x000fe40000000f00 */
[----:B------:R-:W-:-:S03]  /*0320*/  @!P1 MOV R7, R5 ;  /* 0x0000000500079202 */ /* 0x000fc60000000f00 */
[C---:B------:R-:W-:Y:S01]  /*0330*/  @P0 IADD3 R17, PT, PT, R0.reuse, -0x4, RZ ;  /* 0xfffffffc00110810 */ /* 0x040fe20007ffe0ff */
[----:B------:R-:W-:-:S04]  /*0340*/  @P0 IMAD.WIDE.U32 R10, R0, 0x4, R6 ;  /* 0x00000004000a0825 */ /* 0x000fc800078e0006 */
[----:B------:R-:W-:Y:S01]  /*0350*/  @P0 IMAD.WIDE.U32 R16, R17, 0x4, R6 ;  /* 0x0000000411100825 */ /* 0x000fe200078e0006 */
[----:B--2---:R0:W-:Y:S01]  /*0360*/  @!P1 STG.E desc[UR4][R8.64], R21 ;  /* 0x0000001508009986 */ /* 0x0041e2000c101904 */
[----:B------:R-:W-:Y:S06]  /*0370*/  BAR.SYNC.DEFER_BLOCKING 0x0 ;  /* 0x0000000000007b1d */ /* 0x000fec0000010000 */
[----:B------:R-:W2:Y:S04]  /*0380*/  @P0 LDG.E R17, desc[UR4][R16.64] ;  /* 0x0000000410110981 */ /* 0x000ea8000c1e1900 */
[----:B------:R-:W2:Y:S01]  /*0390*/  @P0 LDG.E R10, desc[UR4][R10.64] ;  /* 0x000000040a0a0981 */ /* 0x000ea2000c1e1900 */
[----:B-1----:R-:W-:-:S04]  /*03a0*/  @P0 IMAD.WIDE.U32 R12, R0, 0x4, R2 ;  /* 0x00000004000c0825 */ /* 0x002fc800078e0002 */
[----:B------:R-:W-:-:S04]  /*03b0*/  @!P0 IMAD.WIDE R14, R0, 0x4, R6 ;  /* 0x00000004000e8825 */ /* 0x000fc800078e0206 */
[----:B--2---:R-:W-:-:S05]  /*03c0*/  @P0 IMAD.IADD R19, R10, 0x1, R17 ;  /* 0x000000010a130824 */ /* 0x004fca00078e0211 */
[----:B------:R1:W-:Y:S04]  /*03d0*/  @P0 STG.E desc[UR4][R12.64], R19 ;  /* 0x000000130c000986 */ /* 0x0003e8000c101904 */
[----:B------:R-:W2:Y:S01]  /*03e0*/  @!P0 LDG.E R23, desc[UR4][R14.64] ;  /* 0x000000040e178981 */ /* 0x000ea2000c1e1900 */
[C---:B0-----:R-:W-:Y:S01]  /*03f0*/  @!P0 IMAD.WIDE R8, R0.reuse, 0x4, R2 ;  /* 0x0000000400088825 */ /* 0x041fe200078e0202 */
[----:B------:R-:W-:Y:S02]  /*0400*/  ISETP.GE.AND P1, PT, R0, 0x8, PT ;  /* 0x000000080000780c */ /* 0x000fe40003f26270 */
[----:B------:R-:W-:Y:S01]  /*0410*/  @P0 MOV R4, R6 ;  /* 0x0000000600040202 */ /* 0x000fe20000000f00 */
        /* <DEDUP_REMOVED lines=93> */
[----:B------:R-:W-:Y:S01]  /*09f0*/  @!P1 IMAD.WIDE R14, R0, 0x4, R4 ;  /* 0x00000004000e9825 */ /* 0x000fe200078e0204 */
[----:B--2---:R-:W-:-:S05]  /*0a00*/  @P1 IADD3 R19, PT, PT, R10, R17, RZ ;  /* 0x000000110a131210 */ /* 0x004fca0007ffe0ff */
[----:B------:R1:W-:Y:S04]  /*0a10*/  @P1 STG.E desc[UR4][R12.64], R19 ;  /* 0x000000130c001986 */ /* 0x0003e8000c101904 */
[----:B------:R-:W2:Y:S01]  /*0a20*/  @!P1 LDG.E R21, desc[UR4][R14.64] ;  /* 0x000000040e159981 */ /* 0x000ea2000c1e1900 */
[C---:B0-----:R-:W-:Y:S01]  /*0a30*/  @!P1 IMAD.WIDE R8, R0.reuse, 0x4, R6 ;  /* 0x0000000400089825 */ /* 0x041fe200078e0206 */
[----:B------:R-:W-:Y:S02]  /*0a40*/  ISETP.GE.AND P0, PT, R0, 0x100, PT ;  /* 0x000001000000780c */ /* 0x000fe40003f06270 */
[----:B------:R-:W-:Y:S01]  /*0a50*/  @P1 MOV R3, R5 ;  /* 0x0000000500031202 */ /* 0x000fe20000000f00 */
[----:B------:R-:W-:Y:S01]  /*0a60*/  @P1 IMAD.MOV.U32 R2, RZ, RZ, R4 ;  /* 0x000000ffff021224 */ /* 0x000fe200078e0004 */
[----:B------:R-:W-:-:S02]  /*0a70*/  @!P1 MOV R3, R7 ;  /* 0x0000000700039202 */ /* 0x000fc40000000f00 */
[----:B------:R-:W-:Y:S01]  /*0a80*/  @!P1 MOV R2, R6 ;  /* 0x0000000600029202 */ /* 0x000fe20000000f00 */
[----:B------:R-:W-:Y:S01]  /*0a90*/  @!P1 IMAD.MOV.U32 R6, RZ, RZ, R4 ;  /* 0x000000ffff069224 */ /* 0x000fe200078e0004 */
[----:B------:R-:W-:-:S05]  /*0aa0*/  @!P1 MOV R7, R5 ;  /* 0x0000000500079202 */ /* 0x000fca0000000f00 */
        /* <DEDUP_REMOVED lines=14> */
[----:B------:R-:W-:Y:S02]  /*0b90*/  @P0 MOV R4, R6 ;  /* 0x0000000600040202 */ /* 0x000fe40000000f00 */
[----:B------:R-:W-:-:S02]  /*0ba0*/  @P0 MOV R5, R7 ;  /* 0x0000000700050202 */ /* 0x000fc40000000f00 */
[----:B------:R-:W-:Y:S02]  /*0bb0*/  @!P0 MOV R4, R2 ;  /* 0x0000000200048202 */ /* 0x000fe40000000f00 */
[----:B------:R-:W-:Y:S02]  /*0bc0*/  @!P0 MOV R5, R3 ;  /* 0x0000000300058202 */ /* 0x000fe40000000f00 */
[----:B------:R-:W-:Y:S02]  /*0bd0*/  @!P0 MOV R2, R6 ;  /* 0x0000000600028202 */ /* 0x000fe40000000f00 */
[----:B------:R-:W-:Y:S01]  /*0be0*/  @!P0 MOV R3, R7 ;  /* 0x0000000700038202 */ /* 0x000fe20000000f00 */
[----:B------:R-:W-:-:S04]  /*0bf0*/  @P1 VIADD R21, R0, 0xfffffe00 ;  /* 0xfffffe0000151836 */ /* 0x000fc80000000000 */
[----:B------:R-:W-:-:S04]  /*0c00*/  @P1 IMAD.WIDE.U32 R16, R21, 0x4, R2 ;  /* 0x0000000415101825 */ /* 0x000fc800078e0002 */
[C---:B------:R-:W-:Y:S01]  /*0c10*/  @P1 IMAD.WIDE.U32 R10, R0.reuse, 0x4, R2 ;  /* 0x00000004000a1825 */ /* 0x040fe200078e0002 */
        /* <DEDUP_REMOVED lines=11> */
[----:B------:R-:W-:Y:S02]  /*0cd0*/  @P1 MOV R6, R2 ;  /* 0x0000000200061202 */ /* 0x000fe40000000f00 */
[----:B------:R-:W-:Y:S01]  /*0ce0*/  @P1 MOV R7, R3 ;  /* 0x0000000300071202 */ /* 0x000fe20000000f00 */
[----:B------:R-:W-:Y:S01]  /*0cf0*/  @!P1 IMAD.MOV.U32 R7, RZ, RZ, R5 ;  /* 0x000000ffff079224 */ /* 0x000fe200078e0005 */
[----:B------:R-:W-:-:S02]  /*0d00*/  @!P1 MOV R6, R4 ;  /* 0x0000000400069202 */ /* 0x000fc40000000f00 */
        /* <DEDUP_REMOVED lines=49> */
[----:B-1----:R-:W-:Y:S01]  /*1020*/  @P0 IMAD.WIDE.U32 R12, R0, 0x4, R4 ;  /* 0x00000004000c0825 */ /* 0x002fe200078e0004 */
[----:B--2---:R-:W-:-:S05]  /*1030*/  @P0 IADD3 R17, PT, PT, R6, R11, RZ ;  /* 0x0000000b06110210 */ /* 0x004fca0007ffe0ff */
[----:B------:R0:W-:Y:S01]  /*1040*/  @P0 STG.E desc[UR4][R12.64], R17 ;  /* 0x000000110c000986 */ /* 0x0001e2000c101904 */
[----:B------:R-:W-:Y:S05]  /*1050*/  @P0 EXIT ;  /* 0x000000000000094d */ /* 0x000fea0003800000 */
[----:B------:R-:W-:-:S06]  /*1060*/  IMAD.WIDE R2, R0, 0x4, R2 ;  /* 0x0000000400027825 */ /* 0x000fcc00078e0202 */
[----:B------:R-:W2:Y:S01]  /*1070*/  LDG.E R3, desc[UR4][R2.64] ;  /* 0x0000000402037981 */ /* 0x000ea2000c1e1900 */
[----:B------:R-:W-:-:S05]  /*1080*/  IMAD.WIDE R4, R0, 0x4, R4 ;  /* 0x0000000400047825 */ /* 0x000fca00078e0204 */
[----:B--2---:R-:W-:Y:S01]  /*1090*/  STG.E desc[UR4][R4.64], R3 ;  /* 0x0000000304007986 */ /* 0x004fe2000c101904 */
[----:B------:R-:W-:Y:S05]  /*10a0*/  EXIT ;  /* 0x000000000000794d */ /* 0x000fea0003800000 */
.L_x_0:
[----:B------:R-:W-:-:S00]  /*10b0*/  BRA `(.L_x_0) ;  /* 0xfffffffc00fc7947 */ /* 0x000fc0000383ffff */
[----:B------:R-:W-:-:S00]  /*10c0*/  NOP ;  /* 0x0000000000007918 */ /* 0x000fc00000000000 */
        /* <DEDUP_REMOVED lines=11> */
.L_x_1:


//--------------------- .nv.shared.reserved.0     --------------------------
	.section	.nv.shared.reserved.0,"aw",@nobits
	.weak		__nv_reservedSMEM_offset_0_alias
	.size		__nv_reservedSMEM_offset_0_alias, 0, 64
	.other		__nv_reservedSMEM_offset_0_alias,@"STO_CUDA_RESERVED_SHARED STV_DEFAULT"
__nv_reservedSMEM_offset_0_alias:
	.zero		0
	.zero		64


//--------------------- .nv.constant0._Z21double_recursion_scanPiS_ --------------------------
	.section	.nv.constant0._Z21double_recursion_scanPiS_,"a",@progbits
	.sectionflags	@""
	.align	4
.nv.constant0._Z21double_recursion_scanPiS_:
	.zero		912


//--------------------- SYMBOLS --------------------------

	.type		.nv.reservedSmem.offset0,@object
	.size		.nv.reservedSmem.offset0,0x4
